	.headerflags	@"EF_CUDA_TEXMODE_UNIFIED EF_CUDA_64BIT_ADDRESS EF_CUDA_ACCELERATORS EF_CUDA_SM90 EF_CUDA_VIRTUAL_SM(EF_CUDA_SM90)"
	.elftype	@"ET_EXEC"


//--------------------- .nv.info                  --------------------------
	.section	.nv.info,"",@"SHT_CUDA_INFO"
	.align	4


	//----- nvinfo : EIATTR_REGCOUNT
	.align		4
        /*0000*/ 	.byte	0x04, 0x2f
        /*0002*/ 	.short	(.L_1 - .L_0)
	.align		4
.L_0:
        /*0004*/ 	.word	index@(triton_poi_fused_add_div_mul_0)
        /*0008*/ 	.word	0x0000000a


	//----- nvinfo : EIATTR_MIN_STACK_SIZE
	.align		4
.L_1:
        /*000c*/ 	.byte	0x04, 0x12
        /*000e*/ 	.short	(.L_3 - .L_2)
	.align		4
.L_2:
        /*0010*/ 	.word	index@(triton_poi_fused_add_div_mul_0)
        /*0014*/ 	.word	0x00000000


	//----- nvinfo : EIATTR_FRAME_SIZE
	.align		4
.L_3:
        /*0018*/ 	.byte	0x04, 0x11
        /*001a*/ 	.short	(.L_5 - .L_4)
	.align		4
.L_4:
        /*001c*/ 	.word	index@(triton_poi_fused_add_div_mul_0)
        /*0020*/ 	.word	0x00000000


	//----- nvinfo : EIATTR_MIN_STACK_SIZE
	.align		4
.L_5:
        /*0024*/ 	.byte	0x04, 0x12
        /*0026*/ 	.short	(.L_7 - .L_6)
	.align		4
.L_6:
        /*0028*/ 	.word	index@(triton_poi_fused_add_div_mul_0)
        /*002c*/ 	.word	0x00000000
.L_7:


//--------------------- .nv.info.triton_poi_fused_add_div_mul_0 --------------------------
	.section	.nv.info.triton_poi_fused_add_div_mul_0,"",@"SHT_CUDA_INFO"
	.sectionflags	@""
	.align	4


	//----- nvinfo : EIATTR_CUDA_API_VERSION
	.align		4
        /*0000*/ 	.byte	0x04, 0x37
        /*0002*/ 	.short	(.L_9 - .L_8)
.L_8:
        /*0004*/ 	.word	0x0000007c


	//----- nvinfo : EIATTR_KPARAM_INFO
	.align		4
.L_9:
        /*0008*/ 	.byte	0x04, 0x17
        /*000a*/ 	.short	(.L_11 - .L_10)
.L_10:
        /*000c*/ 	.word	0x00000000
        /*0010*/ 	.short	0x0002
        /*0012*/ 	.short	0x0010
        /*0014*/ 	.byte	0x00, 0xf0, 0x11, 0x00


	//----- nvinfo : EIATTR_KPARAM_INFO
	.align		4
.L_11:
        /*0018*/ 	.byte	0x04, 0x17
        /*001a*/ 	.short	(.L_13 - .L_12)
.L_12:
        /*001c*/ 	.word	0x00000000
        /*0020*/ 	.short	0x0001
        /*0022*/ 	.short	0x0008
        /*0024*/ 	.byte	0x00, 0xf4, 0x21, 0x00


	//----- nvinfo : EIATTR_KPARAM_INFO
	.align		4
.L_13:
        /*0028*/ 	.byte	0x04, 0x17
        /*002a*/ 	.short	(.L_15 - .L_14)
.L_14:
        /*002c*/ 	.word	0x00000000
        /*0030*/ 	.short	0x0000
        /*0032*/ 	.short	0x0000
        /*0034*/ 	.byte	0x00, 0xf4, 0x21, 0x00


	//----- nvinfo : EIATTR_SPARSE_MMA_MASK
	.align		4
.L_15:
        /*0038*/ 	.byte	0x03, 0x50
        /*003a*/ 	.short	0x0000


	//----- nvinfo : EIATTR_MAXREG_COUNT
	.align		4
        /*003c*/ 	.byte	0x03, 0x1b
        /*003e*/ 	.short	0x00ff


	//----- nvinfo : EIATTR_EXIT_INSTR_OFFSETS
	.align		4
        /*0040*/ 	.byte	0x04, 0x1c
        /*0042*/ 	.short	(.L_17 - .L_16)


	//   ....[0]....
.L_16:
        /*0044*/ 	.word	0x000001a0


	//   ....[1]....
        /*0048*/ 	.word	0x000001c0


	//----- nvinfo : EIATTR_REQNTID
	.align		4
.L_17:
        /*004c*/ 	.byte	0x04, 0x10
        /*004e*/ 	.short	(.L_19 - .L_18)
.L_18:
        /*0050*/ 	.word	0x00000080
        /*0054*/ 	.word	0x00000001
        /*0058*/ 	.word	0x00000001


	//----- nvinfo : EIATTR_CRS_STACK_SIZE
	.align		4
.L_19:
        /*005c*/ 	.byte	0x04, 0x1e
        /*005e*/ 	.short	(.L_21 - .L_20)
.L_20:
        /*0060*/ 	.word	0x00000000


	//----- nvinfo : EIATTR_CBANK_PARAM_SIZE
	.align		4
.L_21:
        /*0064*/ 	.byte	0x03, 0x19
        /*0066*/ 	.short	0x0014


	//----- nvinfo : EIATTR_PARAM_CBANK
	.align		4
        /*0068*/ 	.byte	0x04, 0x0a
        /*006a*/ 	.short	(.L_23 - .L_22)
	.align		4
.L_22:
        /*006c*/ 	.word	index@(.nv.constant0.triton_poi_fused_add_div_mul_0)
        /*0070*/ 	.short	0x0210
        /*0072*/ 	.short	0x0014


	//----- nvinfo : EIATTR_SW_WAR
	.align		4
.L_23:
        /*0074*/ 	.byte	0x04, 0x36
        /*0076*/ 	.short	(.L_25 - .L_24)
.L_24:
        /*0078*/ 	.word	0x00000008
.L_25:


//--------------------- .nv.callgraph             --------------------------
	.section	.nv.callgraph,"",@"SHT_CUDA_CALLGRAPH"
	.align	4
	.sectionentsize	8
	.align		4
        /*0000*/ 	.word	0x00000000
	.align		4
        /*0004*/ 	.word	0xffffffff
	.align		4
        /*0008*/ 	.word	0x00000000
	.align		4
        /*000c*/ 	.word	0xfffffffe
	.align		4
        /*0010*/ 	.word	0x00000000
	.align		4
        /*0014*/ 	.word	0xfffffffd
	.align		4
        /*0018*/ 	.word	0x00000000
	.align		4
        /*001c*/ 	.word	0xfffffffc


//--------------------- .text.triton_poi_fused_add_div_mul_0 --------------------------
	.section	.text.triton_poi_fused_add_div_mul_0,"ax",@progbits
	.align	128
        .global         triton_poi_fused_add_div_mul_0
        .type           triton_poi_fused_add_div_mul_0,@function
        .size           triton_poi_fused_add_div_mul_0,(.L_x_3 - triton_poi_fused_add_div_mul_0)
        .other          triton_poi_fused_add_div_mul_0,@"STO_CUDA_ENTRY STV_DEFAULT"
triton_poi_fused_add_div_mul_0:
.text.triton_poi_fused_add_div_mul_0:
[----:B------:R-:W0:Y:S02]  /*0000*/  LDC R1, c[0x0][0x28] ;  /* 0x00000a00ff017b82 */ /* 0x000e240000000800 */
[----:B------:R-:W1:Y:S01]  /*0010*/  S2R R0, SR_TID.X ;  /* 0x0000000000007919 */ /* 0x000e620000002100 */
[----:B------:R-:W-:Y:S01]  /*0020*/  ULDC.64 UR4, c[0x0][0x208] ;  /* 0x0000820000047ab9 */ /* 0x000fe20000000a00 */
[----:B------:R-:W-:Y:S01]  /*0030*/  BSSY B0, `(.L_x_0) ;  /* 0x000000a000007945 */ /* 0x000fe20003800000 */
[----:B------:R-:W-:Y:S01]  /*0040*/  HFMA2.MMA R2, -RZ, RZ, 0, 0 ;  /* 0x00000000ff027435 */ /* 0x000fe200000001ff */
[----:B------:R-:W2:Y:S01]  /*0050*/  S2R R5, SR_CTAID.X ;  /* 0x0000000000057919 */ /* 0x000ea20000002500 */
[----:B-1----:R-:W-:-:S04]  /*0060*/  LOP3.LUT R0, R0, 0x7f, RZ, 0xc0, !PT ;  /* 0x0000007f00007812 */ /* 0x002fc800078ec0ff */
[----:B--2---:R-:W-:-:S04]  /*0070*/  LEA R5, R5, R0, 0x7 ;  /* 0x0000000005057211 */ /* 0x004fc800078e38ff */
[----:B------:R-:W-:-:S13]  /*0080*/  ISETP.GE.AND P2, PT, R5, 0x100, PT ;  /* 0x000001000500780c */ /* 0x000fda0003f46270 */
[----:B------:R-:W-:Y:S05]  /*0090*/  @P2 BRA `(.L_x_1) ;  /* 0x00000000000c2947 */ /* 0x000fea0003800000 */
[----:B------:R-:W1:Y:S02]  /*00a0*/  LDC.64 R2, c[0x0][0x210] ;  /* 0x00008400ff027b82 */ /* 0x000e640000000a00 */
[----:B-1----:R-:W-:-:S06]  /*00b0*/  IMAD.WIDE R2, R5, 0x4, R2 ;  /* 0x0000000405027825 */ /* 0x002fcc00078e0202 */
[----:B------:R1:W5:Y:S02]  /*00c0*/  LDG.E R2, desc[UR4][R2.64] ;  /* 0x0000000402027981 */ /* 0x000364000c1e1900 */
.L_x_1:
[----:B------:R-:W-:Y:S05]  /*00d0*/  BSYNC B0 ;  /* 0x0000000000007941 */ /* 0x000fea0003800000 */
.L_x_0:
[----:B-----5:R-:W-:Y:S02]  /*00e0*/  MOV R7, R2 ;  /* 0x0000000200077202 */ /* 0x020fe40000000f00 */
[----:B-1----:R-:W1:Y:S03]  /*00f0*/  LDC.64 R2, c[0x0][0x218] ;  /* 0x00008600ff027b82 */ /* 0x002e660000000a00 */
[----:B------:R-:W-:-:S05]  /*0100*/  FADD R0, R7, 1 ;  /* 0x3f80000007007421 */ /* 0x000fca0000000000 */
[C---:B------:R-:W-:Y:S02]  /*0110*/  FSETP.GT.AND P0, PT, |R0|.reuse, 8.50705917302346158658e+37, PT ;  /* 0x7e8000000000780b */ /* 0x040fe40003f04200 */
[----:B------:R-:W-:-:S11]  /*0120*/  FSETP.GEU.AND P1, PT, |R0|, 1.175494350822287508e-38, PT ;  /* 0x008000000000780b */ /* 0x000fd60003f2e200 */
[----:B------:R-:W-:Y:S01]  /*0130*/  @P0 FMUL R0, R0, 0.25 ;  /* 0x3e80000000000820 */ /* 0x000fe20000400000 */
[----:B------:R-:W-:Y:S01]  /*0140*/  @P0 FMUL R7, R7, 0.25 ;  /* 0x3e80000007070820 */ /* 0x000fe20000400000 */
[----:B-1----:R-:W-:-:S04]  /*0150*/  IMAD.WIDE R2, R5, 0x4, R2 ;  /* 0x0000000405027825 */ /* 0x002fc800078e0202 */
[----:B------:R-:W-:Y:S01]  /*0160*/  @!P1 FMUL R0, R0, 16777216 ;  /* 0x4b80000000009820 */ /* 0x000fe20000400000 */
[----:B------:R-:W-:-:S05]  /*0170*/  @!P1 FMUL R7, R7, 16777216 ;  /* 0x4b80000007079820 */ /* 0x000fca0000400000 */
[----:B------:R-:W1:Y:S02]  /*0180*/  MUFU.RCP R0, R0 ;  /* 0x0000000000007308 */ /* 0x000e640000001000 */
[----:B-1----:R-:W-:Y:S01]  /*0190*/  FMUL R7, R0, R7 ;  /* 0x0000000700077220 */ /* 0x002fe20000400000 */
[----:B------:R-:W-:Y:S06]  /*01a0*/  @P2 EXIT ;  /* 0x000000000000294d */ /* 0x000fec0003800000 */
[----:B------:R-:W-:Y:S01]  /*01b0*/  STG.E desc[UR4][R2.64], R7 ;  /* 0x0000000702007986 */ /* 0x000fe2000c101904 */
[----:B------:R-:W-:Y:S05]  /*01c0*/  EXIT ;  /* 0x000000000000794d */ /* 0x000fea0003800000 */
.L_x_2:
[----:B------:R-:W-:-:S00]  /*01d0*/  BRA `(.L_x_2) ;  /* 0xfffffffc00fc7947 */ /* 0x000fc0000383ffff */
[----:B------:R-:W-:-:S00]  /*01e0*/  NOP ;  /* 0x0000000000007918 */ /* 0x000fc00000000000 */
        /* <DEDUP_REMOVED lines=9> */
.L_x_3:


//--------------------- .nv.constant0.triton_poi_fused_add_div_mul_0 --------------------------
	.section	.nv.constant0.triton_poi_fused_add_div_mul_0,"a",@progbits
	.sectionflags	@""
	.align	4
.nv.constant0.triton_poi_fused_add_div_mul_0:
	.zero		548
